	.headerflags	@"EF_CUDA_TEXMODE_UNIFIED EF_CUDA_64BIT_ADDRESS EF_CUDA_ACCELERATORS EF_CUDA_SM90 EF_CUDA_VIRTUAL_SM(EF_CUDA_SM90)"
	.elftype	@"ET_EXEC"


//--------------------- .nv.info                  --------------------------
	.section	.nv.info,"",@"SHT_CUDA_INFO"
	.align	4


	//----- nvinfo : EIATTR_REGCOUNT
	.align		4
        /*0000*/ 	.byte	0x04, 0x2f
        /*0002*/ 	.short	(.L_1 - .L_0)
	.align		4
.L_0:
        /*0004*/ 	.word	index@(triton_per_fused_mean_mul_sigmoid_32)
        /*0008*/ 	.word	0x00000011


	//----- nvinfo : EIATTR_MIN_STACK_SIZE
	.align		4
.L_1:
        /*000c*/ 	.byte	0x04, 0x12
        /*000e*/ 	.short	(.L_3 - .L_2)
	.align		4
.L_2:
        /*0010*/ 	.word	index@(triton_per_fused_mean_mul_sigmoid_32)
        /*0014*/ 	.word	0x00000000


	//----- nvinfo : EIATTR_FRAME_SIZE
	.align		4
.L_3:
        /*0018*/ 	.byte	0x04, 0x11
        /*001a*/ 	.short	(.L_5 - .L_4)
	.align		4
.L_4:
        /*001c*/ 	.word	index@(triton_per_fused_mean_mul_sigmoid_32)
        /*0020*/ 	.word	0x00000000


	//----- nvinfo : EIATTR_MIN_STACK_SIZE
	.align		4
.L_5:
        /*0024*/ 	.byte	0x04, 0x12
        /*0026*/ 	.short	(.L_7 - .L_6)
	.align		4
.L_6:
        /*0028*/ 	.word	index@(triton_per_fused_mean_mul_sigmoid_32)
        /*002c*/ 	.word	0x00000000
.L_7:


//--------------------- .nv.info.triton_per_fused_mean_mul_sigmoid_32 --------------------------
	.section	.nv.info.triton_per_fused_mean_mul_sigmoid_32,"",@"SHT_CUDA_INFO"
	.sectionflags	@""
	.align	4


	//----- nvinfo : EIATTR_CUDA_API_VERSION
	.align		4
        /*0000*/ 	.byte	0x04, 0x37
        /*0002*/ 	.short	(.L_9 - .L_8)
.L_8:
        /*0004*/ 	.word	0x0000007c


	//----- nvinfo : EIATTR_KPARAM_INFO
	.align		4
.L_9:
        /*0008*/ 	.byte	0x04, 0x17
        /*000a*/ 	.short	(.L_11 - .L_10)
.L_10:
        /*000c*/ 	.word	0x00000000
        /*0010*/ 	.short	0x0003
        /*0012*/ 	.short	0x0014
        /*0014*/ 	.byte	0x00, 0xf0, 0x11, 0x00


	//----- nvinfo : EIATTR_KPARAM_INFO
	.align		4
.L_11:
        /*0018*/ 	.byte	0x04, 0x17
        /*001a*/ 	.short	(.L_13 - .L_12)
.L_12:
        /*001c*/ 	.word	0x00000000
        /*0020*/ 	.short	0x0002
        /*0022*/ 	.short	0x0010
        /*0024*/ 	.byte	0x00, 0xf0, 0x11, 0x00


	//----- nvinfo : EIATTR_KPARAM_INFO
	.align		4
.L_13:
        /*0028*/ 	.byte	0x04, 0x17
        /*002a*/ 	.short	(.L_15 - .L_14)
.L_14:
        /*002c*/ 	.word	0x00000000
        /*0030*/ 	.short	0x0001
        /*0032*/ 	.short	0x0008
        /*0034*/ 	.byte	0x00, 0xf4, 0x21, 0x00


	//----- nvinfo : EIATTR_KPARAM_INFO
	.align		4
.L_15:
        /*0038*/ 	.byte	0x04, 0x17
        /*003a*/ 	.short	(.L_17 - .L_16)
.L_16:
        /*003c*/ 	.word	0x00000000
        /*0040*/ 	.short	0x0000
        /*0042*/ 	.short	0x0000
        /*0044*/ 	.byte	0x00, 0xf4, 0x21, 0x00


	//----- nvinfo : EIATTR_SPARSE_MMA_MASK
	.align		4
.L_17:
        /*0048*/ 	.byte	0x03, 0x50
        /*004a*/ 	.short	0x0000


	//----- nvinfo : EIATTR_MAXREG_COUNT
	.align		4
        /*004c*/ 	.byte	0x03, 0x1b
        /*004e*/ 	.short	0x00ff


	//----- nvinfo : EIATTR_COOP_GROUP_MASK_REGIDS
	.align		4
        /*0050*/ 	.byte	0x04, 0x29
        /*0052*/ 	.short	(.L_19 - .L_18)


	//   ....[0]....
.L_18:
        /*0054*/ 	.word	0xffffffff


	//   ....[1]....
        /*0058*/ 	.word	0xffffffff


	//   ....[2]....
        /*005c*/ 	.word	0xffffffff


	//   ....[3]....
        /*0060*/ 	.word	0xffffffff


	//   ....[4]....
        /*0064*/ 	.word	0xffffffff


	//   ....[5]....
        /*0068*/ 	.word	0xffffffff


	//   ....[6]....
        /*006c*/ 	.word	0xffffffff


	//----- nvinfo : EIATTR_COOP_GROUP_INSTR_OFFSETS
	.align		4
.L_19:
        /*0070*/ 	.byte	0x04, 0x28
        /*0072*/ 	.short	(.L_21 - .L_20)


	//   ....[0]....
.L_20:
        /*0074*/ 	.word	0x00000380


	//   ....[1]....
        /*0078*/ 	.word	0x000003a0


	//   ....[2]....
        /*007c*/ 	.word	0x00000400


	//   ....[3]....
        /*0080*/ 	.word	0x00000410


	//   ....[4]....
        /*0084*/ 	.word	0x00000460


	//   ....[5]....
        /*0088*/ 	.word	0x00000480


	//   ....[6]....
        /*008c*/ 	.word	0x00000590


	//----- nvinfo : EIATTR_EXIT_INSTR_OFFSETS
	.align		4
.L_21:
        /*0090*/ 	.byte	0x04, 0x1c
        /*0092*/ 	.short	(.L_23 - .L_22)


	//   ....[0]....
.L_22:
        /*0094*/ 	.word	0x00000680


	//   ....[1]....
        /*0098*/ 	.word	0x000006b0


	//----- nvinfo : EIATTR_REQNTID
	.align		4
.L_23:
        /*009c*/ 	.byte	0x04, 0x10
        /*009e*/ 	.short	(.L_25 - .L_24)
.L_24:
        /*00a0*/ 	.word	0x00000040
        /*00a4*/ 	.word	0x00000001
        /*00a8*/ 	.word	0x00000001


	//----- nvinfo : EIATTR_CBANK_PARAM_SIZE
	.align		4
.L_25:
        /*00ac*/ 	.byte	0x03, 0x19
        /*00ae*/ 	.short	0x0018


	//----- nvinfo : EIATTR_PARAM_CBANK
	.align		4
        /*00b0*/ 	.byte	0x04, 0x0a
        /*00b2*/ 	.short	(.L_27 - .L_26)
	.align		4
.L_26:
        /*00b4*/ 	.word	index@(.nv.constant0.triton_per_fused_mean_mul_sigmoid_32)
        /*00b8*/ 	.short	0x0210
        /*00ba*/ 	.short	0x0018


	//----- nvinfo : EIATTR_SW_WAR
	.align		4
.L_27:
        /*00bc*/ 	.byte	0x04, 0x36
        /*00be*/ 	.short	(.L_29 - .L_28)
.L_28:
        /*00c0*/ 	.word	0x00000008
.L_29:


//--------------------- .nv.callgraph             --------------------------
	.section	.nv.callgraph,"",@"SHT_CUDA_CALLGRAPH"
	.align	4
	.sectionentsize	8
	.align		4
        /*0000*/ 	.word	0x00000000
	.align		4
        /*0004*/ 	.word	0xffffffff
	.align		4
        /*0008*/ 	.word	0x00000000
	.align		4
        /*000c*/ 	.word	0xfffffffe
	.align		4
        /*0010*/ 	.word	0x00000000
	.align		4
        /*0014*/ 	.word	0xfffffffd
	.align		4
        /*0018*/ 	.word	0x00000000
	.align		4
        /*001c*/ 	.word	0xfffffffc


//--------------------- .text.triton_per_fused_mean_mul_sigmoid_32 --------------------------
	.section	.text.triton_per_fused_mean_mul_sigmoid_32,"ax",@progbits
	.sectionflags	@"SHF_BARRIERS=1"
	.align	128
        .global         triton_per_fused_mean_mul_sigmoid_32
        .type           triton_per_fused_mean_mul_sigmoid_32,@function
        .size           triton_per_fused_mean_mul_sigmoid_32,(.L_x_1 - triton_per_fused_mean_mul_sigmoid_32)
        .other          triton_per_fused_mean_mul_sigmoid_32,@"STO_CUDA_ENTRY STV_DEFAULT"
triton_per_fused_mean_mul_sigmoid_32:
.text.triton_per_fused_mean_mul_sigmoid_32:
[----:B------:R-:W0:Y:S02]  /*0000*/  LDC R1, c[0x0][0x28] ;  /* 0x00000a00ff017b82 */ /* 0x000e240000000800 */
[----:B------:R-:W1:Y:S01]  /*0010*/  S2R R0, SR_TID.X ;  /* 0x0000000000007919 */ /* 0x000e620000002100 */
[----:B------:R-:W2:Y:S01]  /*0020*/  LDC.64 R6, c[0x0][0x218] ;  /* 0x00008600ff067b82 */ /* 0x000ea20000000a00 */
[----:B------:R-:W-:Y:S01]  /*0030*/  ULDC.64 UR6, c[0x0][0x208] ;  /* 0x0000820000067ab9 */ /* 0x000fe20000000a00 */
[----:B------:R-:W3:Y:S01]  /*0040*/  S2R R3, SR_CTAID.X ;  /* 0x0000000000037919 */ /* 0x000ee20000002500 */
[----:B-1----:R-:W-:Y:S01]  /*0050*/  IMAD.SHL.U32 R2, R0, 0x2, RZ ;  /* 0x0000000200027824 */ /* 0x002fe200078e00ff */
[----:B------:R-:W-:Y:S01]  /*0060*/  SHF.R.U32.HI R11, RZ, 0x2, R0 ;  /* 0x00000002ff0b7819 */ /* 0x000fe20000011600 */
[----:B---3--:R-:W-:-:S03]  /*0070*/  IMAD.SHL.U32 R3, R3, 0x8, RZ ;  /* 0x0000000803037824 */ /* 0x008fc600078e00ff */
[----:B------:R-:W-:-:S04]  /*0080*/  LOP3.LUT R2, R2, 0x6, RZ, 0xc0, !PT ;  /* 0x0000000602027812 */ /* 0x000fc800078ec0ff */
[----:B------:R-:W-:-:S04]  /*0090*/  LOP3.LUT R5, R3, R2, RZ, 0xfc, !PT ;  /* 0x0000000203057212 */ /* 0x000fc800078efcff */
[C---:B------:R-:W-:Y:S01]  /*00a0*/  ISETP.GE.AND P0, PT, R5.reuse, 0x1200, PT ;  /* 0x000012000500780c */ /* 0x040fe20003f06270 */
[----:B------:R-:W-:-:S05]  /*00b0*/  IMAD.HI R8, R5, 0x38e38e39, RZ ;  /* 0x38e38e3905087827 */ /* 0x000fca00078e02ff */
[----:B------:R-:W-:-:S04]  /*00c0*/  SHF.R.U32.HI R9, RZ, 0x1f, R8 ;  /* 0x0000001fff097819 */ /* 0x000fc80000011608 */
[----:B------:R-:W-:Y:S02]  /*00d0*/  LEA.HI.SX32 R10, R8, R9, 0x18 ;  /* 0x00000009080a7211 */ /* 0x000fe400078fc2ff */
[----:B------:R-:W-:-:S03]  /*00e0*/  SGXT.U32 R8, R11, 0x4 ;  /* 0x000000040b08781a */ /* 0x000fc60000000000 */
[----:B------:R-:W-:-:S04]  /*00f0*/  IMAD R9, R10, -0x480, R5 ;  /* 0xfffffb800a097824 */ /* 0x000fc800078e0205 */
[----:B------:R-:W-:-:S04]  /*0100*/  IMAD R9, R8, 0x480, R9 ;  /* 0x0000048008097824 */ /* 0x000fc800078e0209 */
[----:B------:R-:W-:-:S04]  /*0110*/  IMAD R9, R10, 0x4800, R9 ;  /* 0x000048000a097824 */ /* 0x000fc800078e0209 */
[----:B--2---:R-:W-:Y:S01]  /*0120*/  IMAD.WIDE R6, R9, 0x4, R6 ;  /* 0x0000000409067825 */ /* 0x004fe200078e0206 */
[----:B------:R-:W-:-:S06]  /*0130*/  CS2R R8, SRZ ;  /* 0x0000000000087805 */ /* 0x000fcc000001ff00 */
[----:B------:R1:W2:Y:S01]  /*0140*/  @!P0 LDG.E.64 R8, desc[UR6][R6.64] ;  /* 0x0000000606088981 */ /* 0x0002a2000c1e1b00 */
[----:B------:R-:W3:Y:S01]  /*0150*/  S2UR UR5, SR_CgaCtaId ;  /* 0x00000000000579c3 */ /* 0x000ee20000008800 */
[----:B------:R-:W-:Y:S01]  /*0160*/  UMOV UR4, 0x400 ;  /* 0x0000040000047882 */ /* 0x000fe20000000000 */
[----:B------:R-:W-:Y:S01]  /*0170*/  LOP3.LUT R3, R3, 0x7, R0, 0xf8, !PT ;  /* 0x0000000703037812 */ /* 0x000fe200078ef800 */
[----:B-1----:R-:W-:Y:S01]  /*0180*/  HFMA2.MMA R7, -RZ, RZ, 1.625, 0 ;  /* 0x3e800000ff077435 */ /* 0x002fe200000001ff */
[----:B---3--:R-:W-:Y:S01]  /*0190*/  UPRMT UR4, UR5, 0x654, UR4 ;  /* 0x0000065405047896 */ /* 0x008fe20008000004 */
[----:B--2---:R-:W-:Y:S02]  /*01a0*/  SEL R8, R8, RZ, !P0 ;  /* 0x000000ff08087207 */ /* 0x004fe40004000000 */
[----:B------:R-:W-:-:S03]  /*01b0*/  SEL R9, R9, RZ, !P0 ;  /* 0x000000ff09097207 */ /* 0x000fc60004000000 */
[----:B------:R-:W-:Y:S02]  /*01c0*/  FADD R5, RZ, -R8 ;  /* 0x80000008ff057221 */ /* 0x000fe40000000000 */
[----:B------:R-:W-:Y:S02]  /*01d0*/  FADD R10, RZ, -R9 ;  /* 0x80000009ff0a7221 */ /* 0x000fe40000000000 */
[----:B------:R-:W-:Y:S02]  /*01e0*/  FMUL R5, R5, 1.4426950216293334961 ;  /* 0x3fb8aa3b05057820 */ /* 0x000fe40000400000 */
[----:B------:R-:W-:-:S03]  /*01f0*/  FMUL R11, R10, 1.4426950216293334961 ;  /* 0x3fb8aa3b0a0b7820 */ /* 0x000fc60000400000 */
[----:B------:R-:W-:Y:S02]  /*0200*/  FSETP.GEU.AND P1, PT, R5, -126, PT ;  /* 0xc2fc00000500780b */ /* 0x000fe40003f2e000 */
[----:B------:R-:W-:-:S11]  /*0210*/  FSETP.GEU.AND P2, PT, R11, -126, PT ;  /* 0xc2fc00000b00780b */ /* 0x000fd60003f4e000 */
[----:B------:R-:W-:Y:S02]  /*0220*/  @!P1 FMUL R5, R5, 0.5 ;  /* 0x3f00000005059820 */ /* 0x000fe40000400000 */
[----:B------:R-:W-:Y:S02]  /*0230*/  @!P2 FMUL R11, R11, 0.5 ;  /* 0x3f0000000b0ba820 */ /* 0x000fe40000400000 */
[----:B------:R-:W1:Y:S08]  /*0240*/  MUFU.EX2 R10, R5 ;  /* 0x00000005000a7308 */ /* 0x000e700000000800 */
[----:B------:R-:W2:Y:S01]  /*0250*/  MUFU.EX2 R6, R11 ;  /* 0x0000000b00067308 */ /* 0x000ea20000000800 */
[----:B-1----:R-:W-:-:S04]  /*0260*/  @!P1 FMUL R10, R10, R10 ;  /* 0x0000000a0a0a9220 */ /* 0x002fc80000400000 */
[----:B------:R-:W-:Y:S01]  /*0270*/  FADD R10, R10, 1 ;  /* 0x3f8000000a0a7421 */ /* 0x000fe20000000000 */
[----:B--2---:R-:W-:-:S04]  /*0280*/  @!P2 FMUL R6, R6, R6 ;  /* 0x000000060606a220 */ /* 0x004fc80000400000 */
[----:B------:R-:W-:Y:S01]  /*0290*/  FSETP.GT.AND P1, PT, R10, 8.50705917302346158658e+37, PT ;  /* 0x7e8000000a00780b */ /* 0x000fe20003f24000 */
[----:B------:R-:W-:-:S03]  /*02a0*/  FADD R6, R6, 1 ;  /* 0x3f80000006067421 */ /* 0x000fc60000000000 */
[----:B------:R-:W-:Y:S02]  /*02b0*/  FSEL R5, R7, 1, P1 ;  /* 0x3f80000007057808 */ /* 0x000fe40000800000 */
[----:B------:R-:W-:-:S04]  /*02c0*/  FSETP.GT.AND P2, PT, R6, 8.50705917302346158658e+37, PT ;  /* 0x7e8000000600780b */ /* 0x000fc80003f44000 */
[----:B------:R-:W-:-:S03]  /*02d0*/  FSEL R7, R7, 1, P2 ;  /* 0x3f80000007077808 */ /* 0x000fc60001000000 */
[----:B------:R-:W-:Y:S01]  /*02e0*/  @P1 FMUL R10, R10, 0.25 ;  /* 0x3e8000000a0a1820 */ /* 0x000fe20000400000 */
[----:B------:R-:W-:-:S05]  /*02f0*/  ISETP.GE.AND P1, PT, R0, 0x10, PT ;  /* 0x000000100000780c */ /* 0x000fca0003f26270 */
[----:B------:R-:W1:Y:S01]  /*0300*/  MUFU.RCP R10, R10 ;  /* 0x0000000a000a7308 */ /* 0x000e620000001000 */
[----:B------:R-:W-:-:S07]  /*0310*/  @P2 FMUL R6, R6, 0.25 ;  /* 0x3e80000006062820 */ /* 0x000fce0000400000 */
[----:B------:R-:W2:Y:S01]  /*0320*/  MUFU.RCP R6, R6 ;  /* 0x0000000600067308 */ /* 0x000ea20000001000 */
[----:B-1----:R-:W-:-:S04]  /*0330*/  FMUL R5, R10, R5 ;  /* 0x000000050a057220 */ /* 0x002fc80000400000 */
[----:B------:R-:W-:Y:S01]  /*0340*/  FMUL R5, R8, R5 ;  /* 0x0000000508057220 */ /* 0x000fe20000400000 */
[----:B--2---:R-:W-:-:S04]  /*0350*/  FMUL R12, R6, R7 ;  /* 0x00000007060c7220 */ /* 0x004fc80000400000 */
[----:B------:R-:W-:Y:S01]  /*0360*/  FSEL R5, R5, RZ, !P0 ;  /* 0x000000ff05057208 */ /* 0x000fe20004000000 */
[----:B------:R-:W-:-:S04]  /*0370*/  FMUL R12, R9, R12 ;  /* 0x0000000c090c7220 */ /* 0x000fc80000400000 */
[----:B------:R-:W1:Y:S01]  /*0380*/  SHFL.BFLY PT, R8, R5, 0x10, 0x1f ;  /* 0x0e001f0005087f89 */ /* 0x000e6200000e0000 */
[----:B------:R-:W-:-:S05]  /*0390*/  FSEL R12, R12, RZ, !P0 ;  /* 0x000000ff0c0c7208 */ /* 0x000fca0004000000 */
[----:B------:R-:W2:Y:S01]  /*03a0*/  SHFL.BFLY PT, R7, R12, 0x10, 0x1f ;  /* 0x0e001f000c077f89 */ /* 0x000ea200000e0000 */
[----:B-1----:R-:W-:Y:S01]  /*03b0*/  FADD R8, R5, R8 ;  /* 0x0000000805087221 */ /* 0x002fe20000000000 */
[----:B------:R-:W-:-:S04]  /*03c0*/  LOP3.LUT R5, R0, 0x1f, RZ, 0xc0, !PT ;  /* 0x0000001f00057812 */ /* 0x000fc800078ec0ff */
[----:B------:R-:W-:Y:S01]  /*03d0*/  ISETP.GE.U32.AND P0, PT, R5, 0x4, PT ;  /* 0x000000040500780c */ /* 0x000fe20003f06070 */
[----:B--2---:R-:W-:Y:S01]  /*03e0*/  FADD R9, R12, R7 ;  /* 0x000000070c097221 */ /* 0x004fe20000000000 */
[----:B------:R-:W-:Y:S01]  /*03f0*/  SHF.R.U32.HI R12, RZ, 0x3, R0 ;  /* 0x00000003ff0c7819 */ /* 0x000fe20000011600 */
[----:B------:R-:W1:Y:S04]  /*0400*/  SHFL.BFLY PT, R7, R8, 0x8, 0x1f ;  /* 0x0d001f0008077f89 */ /* 0x000e6800000e0000 */
[----:B------:R-:W2:Y:S01]  /*0410*/  SHFL.BFLY PT, R6, R9, 0x8, 0x1f ;  /* 0x0d001f0009067f89 */ /* 0x000ea200000e0000 */
[----:B-1----:R-:W-:Y:S01]  /*0420*/  FADD R7, R8, R7 ;  /* 0x0000000708077221 */ /* 0x002fe20000000000 */
[----:B------:R-:W-:Y:S02]  /*0430*/  IMAD.SHL.U32 R8, R2, 0x8, RZ ;  /* 0x0000000802087824 */ /* 0x000fe400078e00ff */
[----:B--2---:R-:W-:Y:S01]  /*0440*/  FADD R10, R9, R6 ;  /* 0x00000006090a7221 */ /* 0x004fe20000000000 */
[----:B------:R-:W-:Y:S01]  /*0450*/  LOP3.LUT R9, R12, 0x4, RZ, 0xc0, !PT ;  /* 0x000000040c097812 */ /* 0x000fe200078ec0ff */
[----:B------:R-:W1:Y:S03]  /*0460*/  SHFL.BFLY PT, R6, R7, 0x4, 0x1f ;  /* 0x0c801f0007067f89 */ /* 0x000e6600000e0000 */
[----:B------:R-:W-:Y:S01]  /*0470*/  LOP3.LUT R5, R8, R9, RZ, 0xfc, !PT ;  /* 0x0000000908057212 */ /* 0x000fe200078efcff */
[----:B------:R-:W2:Y:S01]  /*0480*/  SHFL.BFLY PT, R11, R10, 0x4, 0x1f ;  /* 0x0c801f000a0b7f89 */ /* 0x000ea200000e0000 */
[----:B-1----:R-:W-:Y:S01]  /*0490*/  FADD R12, R7, R6 ;  /* 0x00000006070c7221 */ /* 0x002fe20000000000 */
[----:B------:R-:W-:Y:S01]  /*04a0*/  LEA R6, R0, UR4, 0x2 ;  /* 0x0000000400067c11 */ /* 0x000fe2000f8e10ff */
[----:B--2---:R-:W-:-:S03]  /*04b0*/  FADD R14, R10, R11 ;  /* 0x0000000b0a0e7221 */ /* 0x004fc60000000000 */
[----:B------:R-:W-:Y:S01]  /*04c0*/  @!P0 STS [R5+UR4], R12 ;  /* 0x0000000c05008988 */ /* 0x000fe20008000804 */
[----:B------:R-:W-:Y:S02]  /*04d0*/  LOP3.LUT R10, R0, 0x1, RZ, 0xc0, !PT ;  /* 0x00000001000a7812 */ /* 0x000fe400078ec0ff */
[----:B------:R-:W-:Y:S01]  /*04e0*/  IADD3 R11, R8, UR4, RZ ;  /* 0x00000004080b7c10 */ /* 0x000fe2000fffe0ff */
[----:B------:R1:W-:Y:S01]  /*04f0*/  @!P0 STS [R5+UR4+0x8], R14 ;  /* 0x0000080e05008988 */ /* 0x0003e20008000804 */
[----:B------:R-:W-:Y:S01]  /*0500*/  BAR.SYNC.DEFER_BLOCKING 0x0 ;  /* 0x0000000000007b1d */ /* 0x000fe20000010000 */
[----:B------:R-:W-:Y:S02]  /*0510*/  ISETP.NE.U32.AND P0, PT, R10, 0x1, PT ;  /* 0x000000010a00780c */ /* 0x000fe40003f05070 */
[----:B------:R-:W-:Y:S01]  /*0520*/  IMAD R11, R2, -0x4, R11 ;  /* 0xfffffffc020b7824 */ /* 0x000fe200078e020b */
[----:B------:R-:W-:Y:S02]  /*0530*/  SHF.R.U32.HI R2, RZ, 0x3, R0 ;  /* 0x00000003ff027819 */ /* 0x000fe40000011600 */
[----:B------:R-:W-:-:S02]  /*0540*/  ISETP.LT.AND P0, PT, R0, 0x10, P0 ;  /* 0x000000100000780c */ /* 0x000fc40000701270 */
[----:B-1----:R-:W-:Y:S02]  /*0550*/  LOP3.LUT R5, R0, 0x7, RZ, 0xc0, !PT ;  /* 0x0000000700057812 */ /* 0x002fe400078ec0ff */
[----:B------:R-:W-:Y:S02]  /*0560*/  SGXT.U32 R2, R2, 0x2 ;  /* 0x000000020202781a */ /* 0x000fe40000000000 */
[----:B------:R-:W-:Y:S01]  /*0570*/  LEA R10, R5, UR4, 0x2 ;  /* 0x00000004050a7c11 */ /* 0x000fe2000f8e10ff */
[----:B------:R-:W1:Y:S04]  /*0580*/  @!P1 LDS R4, [R6] ;  /* 0x0000000006049984 */ /* 0x000e680000000800 */
[----:B-1----:R-:W1:Y:S02]  /*0590*/  SHFL.BFLY PT, R7, R4, 0x1, 0x1f ;  /* 0x0c201f0004077f89 */ /* 0x002e6400000e0000 */
[----:B-1----:R-:W-:-:S02]  /*05a0*/  FADD R7, R4, R7 ;  /* 0x0000000704077221 */ /* 0x002fc40000000000 */
[----:B------:R-:W1:Y:S03]  /*05b0*/  LDC.64 R4, c[0x0][0x210] ;  /* 0x00008400ff047b82 */ /* 0x000e660000000a00 */
[----:B------:R-:W-:Y:S05]  /*05c0*/  @P0 STS [R6], R7 ;  /* 0x0000000706000388 */ /* 0x000fea0000000800 */
[----:B------:R-:W-:Y:S01]  /*05d0*/  BAR.SYNC.DEFER_BLOCKING 0x0 ;  /* 0x0000000000007b1d */ /* 0x000fe20000010000 */
[----:B------:R-:W-:-:S04]  /*05e0*/  LOP3.LUT P0, RZ, R9, R2, RZ, 0xfc, !PT ;  /* 0x0000000209ff7212 */ /* 0x000fc8000780fcff */
[C---:B------:R-:W-:Y:S01]  /*05f0*/  ISETP.LT.AND P0, PT, R3.reuse, 0x1200, !P0 ;  /* 0x000012000300780c */ /* 0x040fe20004701270 */
[----:B-1----:R-:W-:Y:S01]  /*0600*/  IMAD.WIDE R2, R3, 0x4, R4 ;  /* 0x0000000403027825 */ /* 0x002fe200078e0204 */
[----:B------:R-:W-:Y:S04]  /*0610*/  LDS R12, [R8+UR4] ;  /* 0x00000004080c7984 */ /* 0x000fe80008000800 */
[----:B------:R-:W1:Y:S01]  /*0620*/  LDS R13, [R8+UR4+0x8] ;  /* 0x00000804080d7984 */ /* 0x000e620008000800 */
[----:B------:R-:W-:Y:S06]  /*0630*/  BAR.SYNC.DEFER_BLOCKING 0x0 ;  /* 0x0000000000007b1d */ /* 0x000fec0000010000 */
[----:B-1----:R1:W-:Y:S02]  /*0640*/  STS.64 [R11], R12 ;  /* 0x0000000c0b007388 */ /* 0x0023e40000000a00 */
[----:B------:R-:W-:Y:S06]  /*0650*/  BAR.SYNC.DEFER_BLOCKING 0x0 ;  /* 0x0000000000007b1d */ /* 0x000fec0000010000 */
[----:B------:R-:W2:Y:S02]  /*0660*/  LDS R10, [R10] ;  /* 0x000000000a0a7984 */ /* 0x000ea40000000800 */
[----:B------:R-:W-:Y:S06]  /*0670*/  BAR.SYNC.DEFER_BLOCKING 0x0 ;  /* 0x0000000000007b1d */ /* 0x000fec0000010000 */
[----:B-1----:R-:W-:Y:S05]  /*0680*/  @!P0 EXIT ;  /* 0x000000000000894d */ /* 0x002fea0003800000 */
[----:B--2---:R-:W-:-:S05]  /*0690*/  FMUL R5, R10, 0.0625 ;  /* 0x3d8000000a057820 */ /* 0x004fca0000400000 */
[----:B------:R-:W-:Y:S01]  /*06a0*/  STG.E desc[UR6][R2.64], R5 ;  /* 0x0000000502007986 */ /* 0x000fe2000c101906 */
[----:B------:R-:W-:Y:S05]  /*06b0*/  EXIT ;  /* 0x000000000000794d */ /* 0x000fea0003800000 */
.L_x_0:
[----:B------:R-:W-:-:S00]  /*06c0*/  BRA `(.L_x_0) ;  /* 0xfffffffc00fc7947 */ /* 0x000fc0000383ffff */
[----:B------:R-:W-:-:S00]  /*06d0*/  NOP ;  /* 0x0000000000007918 */ /* 0x000fc00000000000 */
        /* <DEDUP_REMOVED lines=10> */
.L_x_1:


//--------------------- .nv.shared.triton_per_fused_mean_mul_sigmoid_32 --------------------------
	.section	.nv.shared.triton_per_fused_mean_mul_sigmoid_32,"aw",@nobits
	.sectionflags	@""
	.align	16
	.zero		1024


//--------------------- .nv.constant0.triton_per_fused_mean_mul_sigmoid_32 --------------------------
	.section	.nv.constant0.triton_per_fused_mean_mul_sigmoid_32,"a",@progbits
	.sectionflags	@""
	.align	4
.nv.constant0.triton_per_fused_mean_mul_sigmoid_32:
	.zero		552
